//
// Generated by NVIDIA NVVM Compiler
//
// Compiler Build ID: CL-36424714
// Cuda compilation tools, release 13.0, V13.0.88
// Based on NVVM 20.0.0
//

.version 9.0
.target sm_100
.address_size 64

	// .globl	_Z16gameOfLifeKernelPiS_i
// _ZZ16gameOfLifeKernelPiS_iE10sharedGrid has been demoted

.visible .entry _Z16gameOfLifeKernelPiS_i(
	.param .u64 .ptr .align 1 _Z16gameOfLifeKernelPiS_i_param_0,
	.param .u64 .ptr .align 1 _Z16gameOfLifeKernelPiS_i_param_1,
	.param .u32 _Z16gameOfLifeKernelPiS_i_param_2
)
{
	.reg .pred 	%p<18>;
	.reg .b32 	%r<53>;
	.reg .b64 	%rd<19>;
	// demoted variable
	.shared .align 4 .b8 _ZZ16gameOfLifeKernelPiS_iE10sharedGrid[1296];
	ld.param.u64 	%rd4, [_Z16gameOfLifeKernelPiS_i_param_0];
	ld.param.u64 	%rd5, [_Z16gameOfLifeKernelPiS_i_param_1];
	ld.param.u32 	%r17, [_Z16gameOfLifeKernelPiS_i_param_2];
	cvta.to.global.u64 	%rd1, %rd5;
	cvta.to.global.u64 	%rd2, %rd4;
	mov.u32 	%r1, %tid.x;
	mov.u32 	%r18, %ctaid.x;
	mov.u32 	%r2, %ntid.x;
	mad.lo.s32 	%r3, %r18, %r2, %r1;
	mov.u32 	%r4, %tid.y;
	mov.u32 	%r19, %ctaid.y;
	mov.u32 	%r5, %ntid.y;
	mad.lo.s32 	%r20, %r19, %r5, %r4;
	max.s32 	%r21, %r3, %r20;
	setp.ge.s32 	%p1, %r21, %r17;
	@%p1 bra 	$L__BB0_16;
	mul.lo.s32 	%r7, %r17, %r20;
	add.s32 	%r8, %r7, %r3;
	mul.wide.s32 	%rd6, %r8, 4;
	add.s64 	%rd3, %rd2, %rd6;
	ld.global.u32 	%r22, [%rd3];
	mov.u32 	%r23, _ZZ16gameOfLifeKernelPiS_iE10sharedGrid;
	mad.lo.s32 	%r9, %r4, 72, %r23;
	add.s32 	%r10, %r9, 72;
	shl.b32 	%r24, %r1, 2;
	add.s32 	%r11, %r10, %r24;
	st.shared.u32 	[%r11+4], %r22;
	setp.ne.s32 	%p2, %r1, 0;
	setp.lt.s32 	%p3, %r3, 1;
	or.pred  	%p4, %p2, %p3;
	@%p4 bra 	$L__BB0_3;
	add.s32 	%r25, %r8, -1;
	mul.wide.u32 	%rd7, %r25, 4;
	add.s64 	%rd8, %rd2, %rd7;
	ld.global.u32 	%r26, [%rd8];
	st.shared.u32 	[%r10], %r26;
$L__BB0_3:
	add.s32 	%r27, %r2, -1;
	setp.ne.s32 	%p5, %r1, %r27;
	add.s32 	%r12, %r17, -1;
	setp.ge.s32 	%p6, %r3, %r12;
	or.pred  	%p7, %p5, %p6;
	@%p7 bra 	$L__BB0_5;
	ld.global.u32 	%r28, [%rd3+4];
	st.shared.u32 	[%r9+140], %r28;
$L__BB0_5:
	setp.ne.s32 	%p8, %r4, 0;
	setp.eq.s32 	%p9, %r20, 0;
	add.s32 	%r13, %r23, %r24;
	or.pred  	%p10, %p8, %p9;
	@%p10 bra 	$L__BB0_7;
	sub.s32 	%r31, %r7, %r17;
	add.s32 	%r32, %r31, %r3;
	mul.wide.s32 	%rd9, %r32, 4;
	add.s64 	%rd10, %rd2, %rd9;
	ld.global.u32 	%r33, [%rd10];
	st.shared.u32 	[%r13+4], %r33;
$L__BB0_7:
	add.s32 	%r34, %r5, -1;
	setp.ne.s32 	%p11, %r4, %r34;
	setp.ge.u32 	%p12, %r20, %r12;
	or.pred  	%p13, %p11, %p12;
	@%p13 bra 	$L__BB0_9;
	mul.wide.s32 	%rd11, %r17, 4;
	add.s64 	%rd12, %rd3, %rd11;
	ld.global.u32 	%r35, [%rd12];
	st.shared.u32 	[%r13+1228], %r35;
$L__BB0_9:
	bar.sync 	0;
	ld.shared.u32 	%r36, [%r11+-72];
	ld.shared.u32 	%r37, [%r11+-68];
	add.s32 	%r38, %r37, %r36;
	ld.shared.u32 	%r39, [%r11+-64];
	add.s32 	%r40, %r39, %r38;
	ld.shared.u32 	%r41, [%r11];
	add.s32 	%r42, %r41, %r40;
	ld.shared.u32 	%r43, [%r11+8];
	add.s32 	%r44, %r43, %r42;
	ld.shared.u32 	%r45, [%r11+72];
	add.s32 	%r46, %r45, %r44;
	ld.shared.u32 	%r47, [%r11+76];
	add.s32 	%r48, %r47, %r46;
	ld.shared.u32 	%r49, [%r11+80];
	add.s32 	%r14, %r49, %r48;
	ld.shared.u32 	%r15, [%r11+4];
	setp.eq.s32 	%p14, %r15, 0;
	@%p14 bra 	$L__BB0_13;
	setp.ne.s32 	%p15, %r15, 1;
	@%p15 bra 	$L__BB0_15;
	add.s32 	%r51, %r14, -4;
	setp.gt.u32 	%p17, %r51, -3;
	@%p17 bra 	$L__BB0_15;
	add.s64 	%rd16, %rd1, %rd6;
	mov.b32 	%r52, 0;
	st.global.u32 	[%rd16], %r52;
	bra.uni 	$L__BB0_16;
$L__BB0_13:
	setp.ne.s32 	%p16, %r14, 3;
	@%p16 bra 	$L__BB0_15;
	add.s64 	%rd14, %rd1, %rd6;
	mov.b32 	%r50, 1;
	st.global.u32 	[%rd14], %r50;
	bra.uni 	$L__BB0_16;
$L__BB0_15:
	add.s64 	%rd18, %rd1, %rd6;
	st.global.u32 	[%rd18], %r15;
$L__BB0_16:
	ret;

}


// ===== COMPILED SASS (sm_100) =====

	.target	sm_100

	.elftype	@"ET_EXEC"


//--------------------- .note.nv.tkinfo           --------------------------
	.section	.note.nv.tkinfo,"",@"SHT_NOTE"
	.sectionflags	@"SHF_NOTE_NV_TKINFO"
	.tkinfo
        /*0018*/ 	.word	0x00000002
        /*0030*/ 	.string	""
        /*0030*/ 	.string	"ptxas"
        /*0030*/ 	.string	"Cuda compilation tools, release 13.0, V13.0.88"
        /*0030*/ 	.string	"Build cuda_13.0.r13.0/compiler.36424714_0"
        /*0030*/ 	.string	"-arch sm_100 -m 64 "



//--------------------- .note.nv.cuinfo           --------------------------
	.section	.note.nv.cuinfo,"",@"SHT_NOTE"
	.sectionflags	@"SHF_NOTE_NV_CUINFO"
        /*0018*/ 	.short	0x0002
        /*001a*/ 	.short	0x0064
        /*001c*/ 	.short	0x0082
	.zero		2


//--------------------- .nv.info                  --------------------------
	.section	.nv.info,"",@"SHT_CUDA_INFO"
	.align	4


	//----- nvinfo : EIATTR_REGCOUNT
	.align		4
        /*0000*/ 	.byte	0x04, 0x2f
        /*0002*/ 	.short	(.L_1 - .L_0)
	.align		4
.L_0:
        /*0004*/ 	.word	index@(_Z16gameOfLifeKernelPiS_i)
        /*0008*/ 	.word	0x00000014


	//----- nvinfo : EIATTR_FRAME_SIZE
	.align		4
.L_1:
        /*000c*/ 	.byte	0x04, 0x11
        /*000e*/ 	.short	(.L_3 - .L_2)
	.align		4
.L_2:
        /*0010*/ 	.word	index@(_Z16gameOfLifeKernelPiS_i)
        /*0014*/ 	.word	0x00000000


	//----- nvinfo : EIATTR_MIN_STACK_SIZE
	.align		4
.L_3:
        /*0018*/ 	.byte	0x04, 0x12
        /*001a*/ 	.short	(.L_5 - .L_4)
	.align		4
.L_4:
        /*001c*/ 	.word	index@(_Z16gameOfLifeKernelPiS_i)
        /*0020*/ 	.word	0x00000000
.L_5:


//--------------------- .nv.compat                --------------------------
	.section	.nv.compat,"",@"SHT_CUDA_COMPAT_INFO"
	.align	4
        /*0000*/ 	.byte	0x02, 0x09, 0x00, 0x00, 0x02, 0x02, 0x01, 0x00, 0x02, 0x05, 0x05, 0x00, 0x03, 0x07, 0x01, 0x01
        /*0010*/ 	.byte	0x02, 0x03, 0x00, 0x00, 0x02, 0x06, 0x01, 0x00, 0x04, 0x0b, 0x08, 0x00, 0x09, 0x00, 0x00, 0x00
        /*0020*/ 	.byte	0x00, 0x00, 0x00, 0x00


//--------------------- .nv.info._Z16gameOfLifeKernelPiS_i --------------------------
	.section	.nv.info._Z16gameOfLifeKernelPiS_i,"",@"SHT_CUDA_INFO"
	.sectionflags	@""
	.align	4


	//----- nvinfo : EIATTR_CUDA_API_VERSION
	.align		4
        /*0000*/ 	.byte	0x04, 0x37
        /*0002*/ 	.short	(.L_7 - .L_6)
.L_6:
        /*0004*/ 	.word	0x00000082


	//----- nvinfo : EIATTR_KPARAM_INFO
	.align		4
.L_7:
        /*0008*/ 	.byte	0x04, 0x17
        /*000a*/ 	.short	(.L_9 - .L_8)
.L_8:
        /*000c*/ 	.word	0x00000000
        /*0010*/ 	.short	0x0002
        /*0012*/ 	.short	0x0010
        /*0014*/ 	.byte	0x00, 0xf0, 0x11, 0x00


	//----- nvinfo : EIATTR_KPARAM_INFO
	.align		4
.L_9:
        /*0018*/ 	.byte	0x04, 0x17
        /*001a*/ 	.short	(.L_11 - .L_10)
.L_10:
        /*001c*/ 	.word	0x00000000
        /*0020*/ 	.short	0x0001
        /*0022*/ 	.short	0x0008
        /*0024*/ 	.byte	0x00, 0xf5, 0x21, 0x00


	//----- nvinfo : EIATTR_KPARAM_INFO
	.align		4
.L_11:
        /*0028*/ 	.byte	0x04, 0x17
        /*002a*/ 	.short	(.L_13 - .L_12)
.L_12:
        /*002c*/ 	.word	0x00000000
        /*0030*/ 	.short	0x0000
        /*0032*/ 	.short	0x0000
        /*0034*/ 	.byte	0x00, 0xf5, 0x21, 0x00


	//----- nvinfo : EIATTR_SPARSE_MMA_MASK
	.align		4
.L_13:
        /*0038*/ 	.byte	0x03, 0x50
        /*003a*/ 	.short	0x0000


	//----- nvinfo : EIATTR_MAXREG_COUNT
	.align		4
        /*003c*/ 	.byte	0x03, 0x1b
        /*003e*/ 	.short	0x00ff


	//----- nvinfo : EIATTR_NUM_BARRIERS
	.align		4
        /*0040*/ 	.byte	0x02, 0x4c
        /*0042*/ 	.byte	0x01
	.zero		1


	//----- nvinfo : EIATTR_MERCURY_ISA_VERSION
	.align		4
        /*0044*/ 	.byte	0x03, 0x5f
        /*0046*/ 	.short	0x0101


	//----- nvinfo : EIATTR_VRC_CTA_INIT_COUNT
	.align		4
        /*0048*/ 	.byte	0x02, 0x4a
	.zero		1
	.zero		1


	//----- nvinfo : EIATTR_EXIT_INSTR_OFFSETS
	.align		4
        /*004c*/ 	.byte	0x04, 0x1c
        /*004e*/ 	.short	(.L_15 - .L_14)


	//   ....[0]....
.L_14:
        /*0050*/ 	.word	0x000000c0


	//   ....[1]....
        /*0054*/ 	.word	0x000004a0


	//   ....[2]....
        /*0058*/ 	.word	0x00000500


	//   ....[3]....
        /*005c*/ 	.word	0x00000550


	//----- nvinfo : EIATTR_CRS_STACK_SIZE
	.align		4
.L_15:
        /*0060*/ 	.byte	0x04, 0x1e
        /*0062*/ 	.short	(.L_17 - .L_16)
.L_16:
        /*0064*/ 	.word	0x00000000


	//----- nvinfo : EIATTR_CBANK_PARAM_SIZE
	.align		4
.L_17:
        /*0068*/ 	.byte	0x03, 0x19
        /*006a*/ 	.short	0x0014


	//----- nvinfo : EIATTR_PARAM_CBANK
	.align		4
        /*006c*/ 	.byte	0x04, 0x0a
        /*006e*/ 	.short	(.L_19 - .L_18)
	.align		4
.L_18:
        /*0070*/ 	.word	index@(.nv.constant0._Z16gameOfLifeKernelPiS_i)
        /*0074*/ 	.short	0x0380
        /*0076*/ 	.short	0x0014


	//----- nvinfo : EIATTR_SW_WAR
	.align		4
.L_19:
        /*0078*/ 	.byte	0x04, 0x36
        /*007a*/ 	.short	(.L_21 - .L_20)
.L_20:
        /*007c*/ 	.word	0x00000008
.L_21:


//--------------------- .nv.callgraph             --------------------------
	.section	.nv.callgraph,"",@"SHT_CUDA_CALLGRAPH"
	.align	4
	.sectionentsize	8
	.align		4
        /*0000*/ 	.word	0x00000000
	.align		4
        /*0004*/ 	.word	0xffffffff
	.align		4
        /*0008*/ 	.word	0x00000000
	.align		4
        /*000c*/ 	.word	0xfffffffe
	.align		4
        /*0010*/ 	.word	0x00000000
	.align		4
        /*0014*/ 	.word	0xfffffffd
	.align		4
        /*0018*/ 	.word	0x00000000
	.align		4
        /*001c*/ 	.word	0xfffffffc


//--------------------- .text._Z16gameOfLifeKernelPiS_i --------------------------
	.section	.text._Z16gameOfLifeKernelPiS_i,"ax",@progbits
	.align	128
        .global         _Z16gameOfLifeKernelPiS_i
        .type           _Z16gameOfLifeKernelPiS_i,@function
        .size           _Z16gameOfLifeKernelPiS_i,(.L_x_4 - _Z16gameOfLifeKernelPiS_i)
        .other          _Z16gameOfLifeKernelPiS_i,@"STO_CUDA_ENTRY STV_DEFAULT"
_Z16gameOfLifeKernelPiS_i:
.text._Z16gameOfLifeKernelPiS_i:
[----:B------:R-:W-:Y:S01]  /*0000*/  LDC R1, c[0x0][0x37c] ;  /* 0x0000df00ff017b82 */ /* 0x000fe20000000800 */
[----:B------:R-:W0:Y:S07]  /*0010*/  S2R R2, SR_TID.X ;  /* 0x0000000000027919 */ /* 0x000e2e0000002100 */
[----:B------:R-:W0:Y:S01]  /*0020*/  LDC R9, c[0x0][0x360] ;  /* 0x0000d800ff097b82 */ /* 0x000e220000000800 */
[----:B------:R-:W1:Y:S07]  /*0030*/  S2R R3, SR_TID.Y ;  /* 0x0000000000037919 */ /* 0x000e6e0000002200 */
[----:B------:R-:W0:Y:S08]  /*0040*/  S2UR UR4, SR_CTAID.X ;  /* 0x00000000000479c3 */ /* 0x000e300000002500 */
[----:B------:R-:W1:Y:S08]  /*0050*/  S2UR UR5, SR_CTAID.Y ;  /* 0x00000000000579c3 */ /* 0x000e700000002600 */
[----:B------:R-:W1:Y:S08]  /*0060*/  LDC R8, c[0x0][0x364] ;  /* 0x0000d900ff087b82 */ /* 0x000e700000000800 */
[----:B------:R-:W2:Y:S01]  /*0070*/  LDC R13, c[0x0][0x390] ;  /* 0x0000e400ff0d7b82 */ /* 0x000ea20000000800 */
[----:B0-----:R-:W-:-:S02]  /*0080*/  IMAD R6, R9, UR4, R2 ;  /* 0x0000000409067c24 */ /* 0x001fc4000f8e0202 */
[----:B-1----:R-:W-:-:S05]  /*0090*/  IMAD R7, R8, UR5, R3 ;  /* 0x0000000508077c24 */ /* 0x002fca000f8e0203 */
[----:B------:R-:W-:-:S04]  /*00a0*/  VIMNMX R0, PT, PT, R6, R7, !PT ;  /* 0x0000000706007248 */ /* 0x000fc80007fe0100 */
[----:B--2---:R-:W-:-:S13]  /*00b0*/  ISETP.GE.AND P0, PT, R0, R13, PT ;  /* 0x0000000d0000720c */ /* 0x004fda0003f06270 */
[----:B------:R-:W-:Y:S05]  /*00c0*/  @P0 EXIT ;  /* 0x000000000000094d */ /* 0x000fea0003800000 */
[----:B------:R-:W0:Y:S01]  /*00d0*/  LDC.64 R4, c[0x0][0x380] ;  /* 0x0000e000ff047b82 */ /* 0x000e220000000a00 */
[----:B------:R-:W-:Y:S01]  /*00e0*/  ISETP.NE.AND P1, PT, R7, RZ, PT ;  /* 0x000000ff0700720c */ /* 0x000fe20003f25270 */
[----:B------:R-:W-:Y:S01]  /*00f0*/  VIADD R0, R13, 0xffffffff ;  /* 0xffffffff0d007836 */ /* 0x000fe20000000000 */
[----:B------:R-:W-:Y:S01]  /*0100*/  ISETP.GE.AND P2, PT, R6, 0x1, PT ;  /* 0x000000010600780c */ /* 0x000fe20003f46270 */
[----:B------:R-:W-:Y:S01]  /*0110*/  VIADD R8, R8, 0xffffffff ;  /* 0xffffffff08087836 */ /* 0x000fe20000000000 */
[----:B------:R-:W-:Y:S01]  /*0120*/  ISETP.NE.OR P1, PT, R3, RZ, !P1 ;  /* 0x000000ff0300720c */ /* 0x000fe20004f25670 */
[----:B------:R-:W1:Y:S01]  /*0130*/  LDCU.64 UR4, c[0x0][0x358] ;  /* 0x00006b00ff0477ac */ /* 0x000e620008000a00 */
[----:B------:R-:W-:Y:S01]  /*0140*/  ISETP.NE.OR P2, PT, R2, RZ, !P2 ;  /* 0x000000ff0200720c */ /* 0x000fe20005745670 */
[----:B------:R-:W-:Y:S01]  /*0150*/  VIADD R9, R9, 0xffffffff ;  /* 0xffffffff09097836 */ /* 0x000fe20000000000 */
[CC--:B------:R-:W-:Y:S02]  /*0160*/  ISETP.GE.U32.AND P0, PT, R7.reuse, R0.reuse, PT ;  /* 0x000000000700720c */ /* 0x0c0fe40003f06070 */
[----:B------:R-:W-:Y:S01]  /*0170*/  ISETP.GE.AND P3, PT, R6, R0, PT ;  /* 0x000000000600720c */ /* 0x000fe20003f66270 */
[----:B------:R-:W-:Y:S01]  /*0180*/  IMAD R0, R7, R13, R6 ;  /* 0x0000000d07007224 */ /* 0x000fe200078e0206 */
[----:B------:R-:W-:-:S02]  /*0190*/  ISETP.NE.OR P0, PT, R3, R8, P0 ;  /* 0x000000080300720c */ /* 0x000fc40000705670 */
[----:B------:R-:W-:-:S03]  /*01a0*/  ISETP.NE.OR P3, PT, R2, R9, P3 ;  /* 0x000000090200720c */ /* 0x000fc60001f65670 */
[----:B------:R-:W-:Y:S02]  /*01b0*/  @!P1 IMAD R7, R7, R13, -R13 ;  /* 0x0000000d07079224 */ /* 0x000fe400078e0a0d */
[----:B------:R-:W-:Y:S02]  /*01c0*/  @!P2 IADD3 R9, PT, PT, R0, -0x1, RZ ;  /* 0xffffffff0009a810 */ /* 0x000fe40007ffe0ff */
[----:B------:R-:W-:Y:S02]  /*01d0*/  @!P1 IMAD.IADD R11, R6, 0x1, R7 ;  /* 0x00000001060b9824 */ /* 0x000fe400078e0207 */
[----:B0-----:R-:W-:-:S04]  /*01e0*/  IMAD.WIDE R6, R0, 0x4, R4 ;  /* 0x0000000400067825 */ /* 0x001fc800078e0204 */
[--C-:B------:R-:W-:Y:S01]  /*01f0*/  @!P2 IMAD.WIDE.U32 R8, R9, 0x4, R4.reuse ;  /* 0x000000040908a825 */ /* 0x100fe200078e0004 */
[----:B-1----:R-:W2:Y:S03]  /*0200*/  LDG.E R12, desc[UR4][R6.64] ;  /* 0x00000004060c7981 */ /* 0x002ea6000c1e1900 */
[----:B------:R-:W-:Y:S01]  /*0210*/  @!P1 IMAD.WIDE R4, R11, 0x4, R4 ;  /* 0x000000040b049825 */ /* 0x000fe200078e0204 */
[----:B------:R-:W3:Y:S03]  /*0220*/  @!P3 LDG.E R14, desc[UR4][R6.64+0x4] ;  /* 0x00000404060eb981 */ /* 0x000ee6000c1e1900 */
[----:B------:R-:W-:Y:S01]  /*0230*/  @!P0 IMAD.WIDE R10, R13, 0x4, R6 ;  /* 0x000000040d0a8825 */ /* 0x000fe200078e0206 */
[----:B------:R-:W4:Y:S04]  /*0240*/  @!P2 LDG.E R8, desc[UR4][R8.64] ;  /* 0x000000040808a981 */ /* 0x000f28000c1e1900 */
[----:B------:R-:W5:Y:S04]  /*0250*/  @!P1 LDG.E R5, desc[UR4][R4.64] ;  /* 0x0000000404059981 */ /* 0x000f68000c1e1900 */
[----:B------:R-:W5:Y:S01]  /*0260*/  @!P0 LDG.E R11, desc[UR4][R10.64] ;  /* 0x000000040a0b8981 */ /* 0x000f62000c1e1900 */
[----:B------:R-:W0:Y:S01]  /*0270*/  S2R R16, SR_CgaCtaId ;  /* 0x0000000000107919 */ /* 0x000e220000008800 */
[----:B------:R-:W-:-:S04]  /*0280*/  MOV R13, 0x400 ;  /* 0x00000400000d7802 */ /* 0x000fc80000000f00 */
[----:B0-----:R-:W-:-:S05]  /*0290*/  LEA R13, R16, R13, 0x18 ;  /* 0x0000000d100d7211 */ /* 0x001fca00078ec0ff */
[----:B------:R-:W-:-:S04]  /*02a0*/  IMAD R3, R3, 0x48, R13 ;  /* 0x0000004803037824 */ /* 0x000fc800078e020d */
[C---:B------:R-:W-:Y:S01]  /*02b0*/  IMAD R17, R2.reuse, 0x4, R3 ;  /* 0x0000000402117824 */ /* 0x040fe200078e0203 */
[----:B------:R-:W-:Y:S01]  /*02c0*/  LEA R2, R2, R13, 0x2 ;  /* 0x0000000d02027211 */ /* 0x000fe200078e10ff */
[----:B------:R-:W-:Y:S03]  /*02d0*/  BSSY.RECONVERGENT B0, `(.L_x_0) ;  /* 0x0000024000007945 */ /* 0x000fe60003800200 */
[----:B--2---:R-:W-:Y:S04]  /*02e0*/  STS [R17+0x4c], R12 ;  /* 0x00004c0c11007388 */ /* 0x004fe80000000800 */
[----:B---3--:R-:W-:Y:S04]  /*02f0*/  @!P3 STS [R3+0x8c], R14 ;  /* 0x00008c0e0300b388 */ /* 0x008fe80000000800 */
[----:B----4-:R-:W-:Y:S04]  /*0300*/  @!P2 STS [R3+0x48], R8 ;  /* 0x000048080300a388 */ /* 0x010fe80000000800 */
[----:B-----5:R-:W-:Y:S04]  /*0310*/  @!P1 STS [R2+0x4], R5 ;  /* 0x0000040502009388 */ /* 0x020fe80000000800 */
[----:B------:R-:W-:Y:S01]  /*0320*/  @!P0 STS [R2+0x4cc], R11 ;  /* 0x0004cc0b02008388 */ /* 0x000fe20000000800 */
[----:B------:R-:W-:Y:S06]  /*0330*/  BAR.SYNC.DEFER_BLOCKING 0x0 ;  /* 0x0000000000007b1d */ /* 0x000fec0000010000 */
[----:B------:R-:W0:Y:S04]  /*0340*/  LDS R15, [R17+0x4c] ;  /* 0x00004c00110f7984 */ /* 0x000e280000000800 */
[----:B------:R-:W-:Y:S04]  /*0350*/  LDS R4, [R17] ;  /* 0x0000000011047984 */ /* 0x000fe80000000800 */
[----:B------:R-:W-:Y:S04]  /*0360*/  LDS R7, [R17+0x4] ;  /* 0x0000040011077984 */ /* 0x000fe80000000800 */
[----:B------:R-:W1:Y:S04]  /*0370*/  LDS R6, [R17+0x8] ;  /* 0x0000080011067984 */ /* 0x000e680000000800 */
[----:B------:R-:W-:Y:S04]  /*0380*/  LDS R9, [R17+0x48] ;  /* 0x0000480011097984 */ /* 0x000fe80000000800 */
[----:B------:R-:W2:Y:S04]  /*0390*/  LDS R10, [R17+0x50] ;  /* 0x00005000110a7984 */ /* 0x000ea80000000800 */
[----:B------:R-:W-:Y:S04]  /*03a0*/  LDS R13, [R17+0x90] ;  /* 0x00009000110d7984 */ /* 0x000fe80000000800 */
[----:B------:R-:W3:Y:S04]  /*03b0*/  LDS R3, [R17+0x94] ;  /* 0x0000940011037984 */ /* 0x000ee80000000800 */
[----:B------:R-:W4:Y:S01]  /*03c0*/  LDS R8, [R17+0x98] ;  /* 0x0000980011087984 */ /* 0x000f220000000800 */
[----:B0-----:R-:W-:-:S02]  /*03d0*/  ISETP.NE.AND P0, PT, R15, RZ, PT ;  /* 0x000000ff0f00720c */ /* 0x001fc40003f05270 */
[----:B-1----:R-:W-:-:S04]  /*03e0*/  IADD3 R4, PT, PT, R6, R7, R4 ;  /* 0x0000000706047210 */ /* 0x002fc80007ffe004 */
[----:B--2---:R-:W-:-:S04]  /*03f0*/  IADD3 R4, PT, PT, R10, R9, R4 ;  /* 0x000000090a047210 */ /* 0x004fc80007ffe004 */
[----:B---3--:R-:W-:-:S05]  /*0400*/  IADD3 R3, PT, PT, R3, R13, R4 ;  /* 0x0000000d03037210 */ /* 0x008fca0007ffe004 */
[----:B----4-:R-:W-:Y:S01]  /*0410*/  IMAD.IADD R3, R3, 0x1, R8 ;  /* 0x0000000103037824 */ /* 0x010fe200078e0208 */
[----:B------:R-:W-:Y:S06]  /*0420*/  @!P0 BRA `(.L_x_1) ;  /* 0x0000000000208947 */ /* 0x000fec0003800000 */
[----:B------:R-:W-:-:S05]  /*0430*/  VIADD R3, R3, 0xfffffffc ;  /* 0xfffffffc03037836 */ /* 0x000fca0000000000 */
[----:B------:R-:W-:-:S04]  /*0440*/  ISETP.GT.U32.AND P0, PT, R3, -0x3, PT ;  /* 0xfffffffd0300780c */ /* 0x000fc80003f04070 */
[----:B------:R-:W-:-:S13]  /*0450*/  ISETP.NE.OR P0, PT, R15, 0x1, P0 ;  /* 0x000000010f00780c */ /* 0x000fda0000705670 */
[----:B------:R-:W-:Y:S05]  /*0460*/  @P0 BRA `(.L_x_2) ;  /* 0x0000000000280947 */ /* 0x000fea0003800000 */
[----:B------:R-:W0:Y:S02]  /*0470*/  LDC.64 R2, c[0x0][0x388] ;  /* 0x0000e200ff027b82 */ /* 0x000e240000000a00 */
[----:B0-----:R-:W-:-:S05]  /*0480*/  IMAD.WIDE R2, R0, 0x4, R2 ;  /* 0x0000000400027825 */ /* 0x001fca00078e0202 */
[----:B------:R-:W-:Y:S01]  /*0490*/  STG.E desc[UR4][R2.64], RZ ;  /* 0x000000ff02007986 */ /* 0x000fe2000c101904 */
[----:B------:R-:W-:Y:S05]  /*04a0*/  EXIT ;  /* 0x000000000000794d */ /* 0x000fea0003800000 */
.L_x_1:
[----:B------:R-:W-:-:S13]  /*04b0*/  ISETP.NE.AND P0, PT, R3, 0x3, PT ;  /* 0x000000030300780c */ /* 0x000fda0003f05270 */
[----:B------:R-:W0:Y:S01]  /*04c0*/  @!P0 LDC.64 R2, c[0x0][0x388] ;  /* 0x0000e200ff028b82 */ /* 0x000e220000000a00 */
[----:B------:R-:W-:Y:S01]  /*04d0*/  @!P0 MOV R5, 0x1 ;  /* 0x0000000100058802 */ /* 0x000fe20000000f00 */
[----:B0-----:R-:W-:-:S05]  /*04e0*/  @!P0 IMAD.WIDE R2, R0, 0x4, R2 ;  /* 0x0000000400028825 */ /* 0x001fca00078e0202 */
[----:B------:R0:W-:Y:S01]  /*04f0*/  @!P0 STG.E desc[UR4][R2.64], R5 ;  /* 0x0000000502008986 */ /* 0x0001e2000c101904 */
[----:B------:R-:W-:Y:S05]  /*0500*/  @!P0 EXIT ;  /* 0x000000000000894d */ /* 0x000fea0003800000 */
.L_x_2:
[----:B------:R-:W-:Y:S05]  /*0510*/  BSYNC.RECONVERGENT B0 ;  /* 0x0000000000007941 */ /* 0x000fea0003800200 */
.L_x_0:
[----:B0-----:R-:W0:Y:S02]  /*0520*/  LDC.64 R2, c[0x0][0x388] ;  /* 0x0000e200ff027b82 */ /* 0x001e240000000a00 */
[----:B0-----:R-:W-:-:S05]  /*0530*/  IMAD.WIDE R2, R0, 0x4, R2 ;  /* 0x0000000400027825 */ /* 0x001fca00078e0202 */
[----:B------:R-:W-:Y:S01]  /*0540*/  STG.E desc[UR4][R2.64], R15 ;  /* 0x0000000f02007986 */ /* 0x000fe2000c101904 */
[----:B------:R-:W-:Y:S05]  /*0550*/  EXIT ;  /* 0x000000000000794d */ /* 0x000fea0003800000 */
.L_x_3:
[----:B------:R-:W-:-:S00]  /*0560*/  BRA `(.L_x_3) ;  /* 0xfffffffc00fc7947 */ /* 0x000fc0000383ffff */
[----:B------:R-:W-:-:S00]  /*0570*/  NOP ;  /* 0x0000000000007918 */ /* 0x000fc00000000000 */
        /* <DEDUP_REMOVED lines=8> */
.L_x_4:


//--------------------- .nv.shared._Z16gameOfLifeKernelPiS_i --------------------------
	.section	.nv.shared._Z16gameOfLifeKernelPiS_i,"aw",@nobits
	.sectionflags	@""
	.align	4
.nv.shared._Z16gameOfLifeKernelPiS_i:
	.zero		2320


//--------------------- .nv.shared.reserved.0     --------------------------
	.section	.nv.shared.reserved.0,"aw",@nobits
	.weak		__nv_reservedSMEM_offset_0_alias
	.size		__nv_reservedSMEM_offset_0_alias, 0, 64
	.other		__nv_reservedSMEM_offset_0_alias,@"STO_CUDA_RESERVED_SHARED STV_DEFAULT"
__nv_reservedSMEM_offset_0_alias:
	.zero		0
	.zero		64


//--------------------- .nv.constant0._Z16gameOfLifeKernelPiS_i --------------------------
	.section	.nv.constant0._Z16gameOfLifeKernelPiS_i,"a",@progbits
	.sectionflags	@""
	.align	4
.nv.constant0._Z16gameOfLifeKernelPiS_i:
	.zero		916


//--------------------- SYMBOLS --------------------------

	.type		.nv.reservedSmem.offset0,@object
	.size		.nv.reservedSmem.offset0,0x4
	.type		.nv.reservedSmem.cap,@object
	.size		.nv.reservedSmem.cap,0x4
